//
// Generated by NVIDIA NVVM Compiler
//
// Compiler Build ID: CL-36424714
// Cuda compilation tools, release 13.0, V13.0.88
// Based on NVVM 20.0.0
//

.version 9.0
.target sm_100
.address_size 64

	// .globl	_Z15transpose_naivePfPKfii

.visible .entry _Z15transpose_naivePfPKfii(
	.param .u64 .ptr .align 1 _Z15transpose_naivePfPKfii_param_0,
	.param .u64 .ptr .align 1 _Z15transpose_naivePfPKfii_param_1,
	.param .u32 _Z15transpose_naivePfPKfii_param_2,
	.param .u32 _Z15transpose_naivePfPKfii_param_3
)
{
	.reg .pred 	%p<4>;
	.reg .b32 	%r<15>;
	.reg .b32 	%f<2>;
	.reg .b64 	%rd<9>;

	ld.param.u64 	%rd1, [_Z15transpose_naivePfPKfii_param_0];
	ld.param.u64 	%rd2, [_Z15transpose_naivePfPKfii_param_1];
	ld.param.u32 	%r3, [_Z15transpose_naivePfPKfii_param_2];
	ld.param.u32 	%r5, [_Z15transpose_naivePfPKfii_param_3];
	mov.u32 	%r6, %ctaid.x;
	mov.u32 	%r7, %ntid.x;
	mov.u32 	%r8, %tid.x;
	mad.lo.s32 	%r1, %r6, %r7, %r8;
	mov.u32 	%r9, %ctaid.y;
	mov.u32 	%r10, %ntid.y;
	mov.u32 	%r11, %tid.y;
	mad.lo.s32 	%r12, %r9, %r10, %r11;
	setp.ge.s32 	%p1, %r1, %r3;
	setp.ge.s32 	%p2, %r12, %r5;
	or.pred  	%p3, %p1, %p2;
	@%p3 bra 	$L__BB0_2;
	cvta.to.global.u64 	%rd3, %rd2;
	cvta.to.global.u64 	%rd4, %rd1;
	mad.lo.s32 	%r13, %r3, %r12, %r1;
	mul.wide.s32 	%rd5, %r13, 4;
	add.s64 	%rd6, %rd3, %rd5;
	ld.global.f32 	%f1, [%rd6];
	mad.lo.s32 	%r14, %r5, %r1, %r12;
	mul.wide.s32 	%rd7, %r14, 4;
	add.s64 	%rd8, %rd4, %rd7;
	st.global.f32 	[%rd8], %f1;
$L__BB0_2:
	ret;

}
	// .globl	_Z25transpose_coalesced_writePfPKfii
.visible .entry _Z25transpose_coalesced_writePfPKfii(
	.param .u64 .ptr .align 1 _Z25transpose_coalesced_writePfPKfii_param_0,
	.param .u64 .ptr .align 1 _Z25transpose_coalesced_writePfPKfii_param_1,
	.param .u32 _Z25transpose_coalesced_writePfPKfii_param_2,
	.param .u32 _Z25transpose_coalesced_writePfPKfii_param_3
)
{
	.reg .pred 	%p<4>;
	.reg .b32 	%r<13>;
	.reg .b32 	%f<2>;
	.reg .b64 	%rd<9>;

	ld.param.u64 	%rd1, [_Z25transpose_coalesced_writePfPKfii_param_0];
	ld.param.u64 	%rd2, [_Z25transpose_coalesced_writePfPKfii_param_1];
	ld.param.u32 	%r3, [_Z25transpose_coalesced_writePfPKfii_param_2];
	ld.param.u32 	%r4, [_Z25transpose_coalesced_writePfPKfii_param_3];
	mov.u32 	%r5, %ctaid.x;
	mov.u32 	%r6, %ntid.x;
	mov.u32 	%r7, %tid.x;
	mad.lo.s32 	%r1, %r5, %r6, %r7;
	mov.u32 	%r8, %ctaid.y;
	mov.u32 	%r9, %ntid.y;
	mov.u32 	%r10, %tid.y;
	mad.lo.s32 	%r2, %r8, %r9, %r10;
	setp.ge.s32 	%p1, %r2, %r4;
	setp.ge.s32 	%p2, %r1, %r3;
	or.pred  	%p3, %p2, %p1;
	@%p3 bra 	$L__BB1_2;
	cvta.to.global.u64 	%rd3, %rd2;
	cvta.to.global.u64 	%rd4, %rd1;
	mad.lo.s32 	%r11, %r3, %r2, %r1;
	mul.wide.s32 	%rd5, %r11, 4;
	add.s64 	%rd6, %rd3, %rd5;
	ld.global.f32 	%f1, [%rd6];
	mad.lo.s32 	%r12, %r4, %r1, %r2;
	mul.wide.s32 	%rd7, %r12, 4;
	add.s64 	%rd8, %rd4, %rd7;
	st.global.f32 	[%rd8], %f1;
$L__BB1_2:
	ret;

}


// ===== COMPILED SASS (sm_100) =====

	.target	sm_100

	.elftype	@"ET_EXEC"


//--------------------- .note.nv.tkinfo           --------------------------
	.section	.note.nv.tkinfo,"",@"SHT_NOTE"
	.sectionflags	@"SHF_NOTE_NV_TKINFO"
	.tkinfo
        /*0018*/ 	.word	0x00000002
        /*0030*/ 	.string	""
        /*0030*/ 	.string	"ptxas"
        /*0030*/ 	.string	"Cuda compilation tools, release 13.0, V13.0.88"
        /*0030*/ 	.string	"Build cuda_13.0.r13.0/compiler.36424714_0"
        /*0030*/ 	.string	"-arch sm_100 -m 64 "



//--------------------- .note.nv.cuinfo           --------------------------
	.section	.note.nv.cuinfo,"",@"SHT_NOTE"
	.sectionflags	@"SHF_NOTE_NV_CUINFO"
        /*0018*/ 	.short	0x0002
        /*001a*/ 	.short	0x0064
        /*001c*/ 	.short	0x0082
	.zero		2


//--------------------- .nv.info                  --------------------------
	.section	.nv.info,"",@"SHT_CUDA_INFO"
	.align	4


	//----- nvinfo : EIATTR_REGCOUNT
	.align		4
        /*0000*/ 	.byte	0x04, 0x2f
        /*0002*/ 	.short	(.L_1 - .L_0)
	.align		4
.L_0:
        /*0004*/ 	.word	index@(_Z15transpose_naivePfPKfii)
        /*0008*/ 	.word	0x0000000a


	//----- nvinfo : EIATTR_FRAME_SIZE
	.align		4
.L_1:
        /*000c*/ 	.byte	0x04, 0x11
        /*000e*/ 	.short	(.L_3 - .L_2)
	.align		4
.L_2:
        /*0010*/ 	.word	index@(_Z15transpose_naivePfPKfii)
        /*0014*/ 	.word	0x00000000


	//----- nvinfo : EIATTR_REGCOUNT
	.align		4
.L_3:
        /*0018*/ 	.byte	0x04, 0x2f
        /*001a*/ 	.short	(.L_5 - .L_4)
	.align		4
.L_4:
        /*001c*/ 	.word	index@(_Z25transpose_coalesced_writePfPKfii)
        /*0020*/ 	.word	0x0000000a


	//----- nvinfo : EIATTR_FRAME_SIZE
	.align		4
.L_5:
        /*0024*/ 	.byte	0x04, 0x11
        /*0026*/ 	.short	(.L_7 - .L_6)
	.align		4
.L_6:
        /*0028*/ 	.word	index@(_Z25transpose_coalesced_writePfPKfii)
        /*002c*/ 	.word	0x00000000


	//----- nvinfo : EIATTR_MIN_STACK_SIZE
	.align		4
.L_7:
        /*0030*/ 	.byte	0x04, 0x12
        /*0032*/ 	.short	(.L_9 - .L_8)
	.align		4
.L_8:
        /*0034*/ 	.word	index@(_Z25transpose_coalesced_writePfPKfii)
        /*0038*/ 	.word	0x00000000


	//----- nvinfo : EIATTR_MIN_STACK_SIZE
	.align		4
.L_9:
        /*003c*/ 	.byte	0x04, 0x12
        /*003e*/ 	.short	(.L_11 - .L_10)
	.align		4
.L_10:
        /*0040*/ 	.word	index@(_Z15transpose_naivePfPKfii)
        /*0044*/ 	.word	0x00000000
.L_11:


//--------------------- .nv.compat                --------------------------
	.section	.nv.compat,"",@"SHT_CUDA_COMPAT_INFO"
	.align	4
        /*0000*/ 	.byte	0x02, 0x09, 0x00, 0x00, 0x02, 0x02, 0x01, 0x00, 0x02, 0x05, 0x05, 0x00, 0x03, 0x07, 0x01, 0x01
        /*0010*/ 	.byte	0x02, 0x03, 0x00, 0x00, 0x02, 0x06, 0x01, 0x00, 0x04, 0x0b, 0x08, 0x00, 0x09, 0x00, 0x00, 0x00
        /*0020*/ 	.byte	0x00, 0x00, 0x00, 0x00


//--------------------- .nv.info._Z25transpose_coalesced_writePfPKfii --------------------------
	.section	.nv.info._Z25transpose_coalesced_writePfPKfii,"",@"SHT_CUDA_INFO"
	.sectionflags	@""
	.align	4


	//----- nvinfo : EIATTR_CUDA_API_VERSION
	.align		4
        /*0000*/ 	.byte	0x04, 0x37
        /*0002*/ 	.short	(.L_13 - .L_12)
.L_12:
        /*0004*/ 	.word	0x00000082


	//----- nvinfo : EIATTR_KPARAM_INFO
	.align		4
.L_13:
        /*0008*/ 	.byte	0x04, 0x17
        /*000a*/ 	.short	(.L_15 - .L_14)
.L_14:
        /*000c*/ 	.word	0x00000000
        /*0010*/ 	.short	0x0003
        /*0012*/ 	.short	0x0014
        /*0014*/ 	.byte	0x00, 0xf0, 0x11, 0x00


	//----- nvinfo : EIATTR_KPARAM_INFO
	.align		4
.L_15:
        /*0018*/ 	.byte	0x04, 0x17
        /*001a*/ 	.short	(.L_17 - .L_16)
.L_16:
        /*001c*/ 	.word	0x00000000
        /*0020*/ 	.short	0x0002
        /*0022*/ 	.short	0x0010
        /*0024*/ 	.byte	0x00, 0xf0, 0x11, 0x00


	//----- nvinfo : EIATTR_KPARAM_INFO
	.align		4
.L_17:
        /*0028*/ 	.byte	0x04, 0x17
        /*002a*/ 	.short	(.L_19 - .L_18)
.L_18:
        /*002c*/ 	.word	0x00000000
        /*0030*/ 	.short	0x0001
        /*0032*/ 	.short	0x0008
        /*0034*/ 	.byte	0x00, 0xf5, 0x21, 0x00


	//----- nvinfo : EIATTR_KPARAM_INFO
	.align		4
.L_19:
        /*0038*/ 	.byte	0x04, 0x17
        /*003a*/ 	.short	(.L_21 - .L_20)
.L_20:
        /*003c*/ 	.word	0x00000000
        /*0040*/ 	.short	0x0000
        /*0042*/ 	.short	0x0000
        /*0044*/ 	.byte	0x00, 0xf5, 0x21, 0x00


	//----- nvinfo : EIATTR_SPARSE_MMA_MASK
	.align		4
.L_21:
        /*0048*/ 	.byte	0x03, 0x50
        /*004a*/ 	.short	0x0000


	//----- nvinfo : EIATTR_MAXREG_COUNT
	.align		4
        /*004c*/ 	.byte	0x03, 0x1b
        /*004e*/ 	.short	0x00ff


	//----- nvinfo : EIATTR_MERCURY_ISA_VERSION
	.align		4
        /*0050*/ 	.byte	0x03, 0x5f
        /*0052*/ 	.short	0x0101


	//----- nvinfo : EIATTR_VRC_CTA_INIT_COUNT
	.align		4
        /*0054*/ 	.byte	0x02, 0x4a
	.zero		1
	.zero		1


	//----- nvinfo : EIATTR_EXIT_INSTR_OFFSETS
	.align		4
        /*0058*/ 	.byte	0x04, 0x1c
        /*005a*/ 	.short	(.L_23 - .L_22)


	//   ....[0]....
.L_22:
        /*005c*/ 	.word	0x000000c0


	//   ....[1]....
        /*0060*/ 	.word	0x00000160


	//----- nvinfo : EIATTR_CBANK_PARAM_SIZE
	.align		4
.L_23:
        /*0064*/ 	.byte	0x03, 0x19
        /*0066*/ 	.short	0x0018


	//----- nvinfo : EIATTR_PARAM_CBANK
	.align		4
        /*0068*/ 	.byte	0x04, 0x0a
        /*006a*/ 	.short	(.L_25 - .L_24)
	.align		4
.L_24:
        /*006c*/ 	.word	index@(.nv.constant0._Z25transpose_coalesced_writePfPKfii)
        /*0070*/ 	.short	0x0380
        /*0072*/ 	.short	0x0018


	//----- nvinfo : EIATTR_SW_WAR
	.align		4
.L_25:
        /*0074*/ 	.byte	0x04, 0x36
        /*0076*/ 	.short	(.L_27 - .L_26)
.L_26:
        /*0078*/ 	.word	0x00000008
.L_27:


//--------------------- .nv.info._Z15transpose_naivePfPKfii --------------------------
	.section	.nv.info._Z15transpose_naivePfPKfii,"",@"SHT_CUDA_INFO"
	.sectionflags	@""
	.align	4


	//----- nvinfo : EIATTR_CUDA_API_VERSION
	.align		4
        /*0000*/ 	.byte	0x04, 0x37
        /*0002*/ 	.short	(.L_29 - .L_28)
.L_28:
        /*0004*/ 	.word	0x00000082


	//----- nvinfo : EIATTR_KPARAM_INFO
	.align		4
.L_29:
        /*0008*/ 	.byte	0x04, 0x17
        /*000a*/ 	.short	(.L_31 - .L_30)
.L_30:
        /*000c*/ 	.word	0x00000000
        /*0010*/ 	.short	0x0003
        /*0012*/ 	.short	0x0014
        /*0014*/ 	.byte	0x00, 0xf0, 0x11, 0x00


	//----- nvinfo : EIATTR_KPARAM_INFO
	.align		4
.L_31:
        /*0018*/ 	.byte	0x04, 0x17
        /*001a*/ 	.short	(.L_33 - .L_32)
.L_32:
        /*001c*/ 	.word	0x00000000
        /*0020*/ 	.short	0x0002
        /*0022*/ 	.short	0x0010
        /*0024*/ 	.byte	0x00, 0xf0, 0x11, 0x00


	//----- nvinfo : EIATTR_KPARAM_INFO
	.align		4
.L_33:
        /*0028*/ 	.byte	0x04, 0x17
        /*002a*/ 	.short	(.L_35 - .L_34)
.L_34:
        /*002c*/ 	.word	0x00000000
        /*0030*/ 	.short	0x0001
        /*0032*/ 	.short	0x0008
        /*0034*/ 	.byte	0x00, 0xf5, 0x21, 0x00


	//----- nvinfo : EIATTR_KPARAM_INFO
	.align		4
.L_35:
        /*0038*/ 	.byte	0x04, 0x17
        /*003a*/ 	.short	(.L_37 - .L_36)
.L_36:
        /*003c*/ 	.word	0x00000000
        /*0040*/ 	.short	0x0000
        /*0042*/ 	.short	0x0000
        /*0044*/ 	.byte	0x00, 0xf5, 0x21, 0x00


	//----- nvinfo : EIATTR_SPARSE_MMA_MASK
	.align		4
.L_37:
        /*0048*/ 	.byte	0x03, 0x50
        /*004a*/ 	.short	0x0000


	//----- nvinfo : EIATTR_MAXREG_COUNT
	.align		4
        /*004c*/ 	.byte	0x03, 0x1b
        /*004e*/ 	.short	0x00ff


	//----- nvinfo : EIATTR_MERCURY_ISA_VERSION
	.align		4
        /*0050*/ 	.byte	0x03, 0x5f
        /*0052*/ 	.short	0x0101


	//----- nvinfo : EIATTR_VRC_CTA_INIT_COUNT
	.align		4
        /*0054*/ 	.byte	0x02, 0x4a
	.zero		1
	.zero		1


	//----- nvinfo : EIATTR_EXIT_INSTR_OFFSETS
	.align		4
        /*0058*/ 	.byte	0x04, 0x1c
        /*005a*/ 	.short	(.L_39 - .L_38)


	//   ....[0]....
.L_38:
        /*005c*/ 	.word	0x000000c0


	//   ....[1]....
        /*0060*/ 	.word	0x00000160


	//----- nvinfo : EIATTR_CBANK_PARAM_SIZE
	.align		4
.L_39:
        /*0064*/ 	.byte	0x03, 0x19
        /*0066*/ 	.short	0x0018


	//----- nvinfo : EIATTR_PARAM_CBANK
	.align		4
        /*0068*/ 	.byte	0x04, 0x0a
        /*006a*/ 	.short	(.L_41 - .L_40)
	.align		4
.L_40:
        /*006c*/ 	.word	index@(.nv.constant0._Z15transpose_naivePfPKfii)
        /*0070*/ 	.short	0x0380
        /*0072*/ 	.short	0x0018


	//----- nvinfo : EIATTR_SW_WAR
	.align		4
.L_41:
        /*0074*/ 	.byte	0x04, 0x36
        /*0076*/ 	.short	(.L_43 - .L_42)
.L_42:
        /*0078*/ 	.word	0x00000008
.L_43:


//--------------------- .nv.callgraph             --------------------------
	.section	.nv.callgraph,"",@"SHT_CUDA_CALLGRAPH"
	.align	4
	.sectionentsize	8
	.align		4
        /*0000*/ 	.word	0x00000000
	.align		4
        /*0004*/ 	.word	0xffffffff
	.align		4
        /*0008*/ 	.word	0x00000000
	.align		4
        /*000c*/ 	.word	0xfffffffe
	.align		4
        /*0010*/ 	.word	0x00000000
	.align		4
        /*0014*/ 	.word	0xfffffffd
	.align		4
        /*0018*/ 	.word	0x00000000
	.align		4
        /*001c*/ 	.word	0xfffffffc


//--------------------- .text._Z25transpose_coalesced_writePfPKfii --------------------------
	.section	.text._Z25transpose_coalesced_writePfPKfii,"ax",@progbits
	.align	128
        .global         _Z25transpose_coalesced_writePfPKfii
        .type           _Z25transpose_coalesced_writePfPKfii,@function
        .size           _Z25transpose_coalesced_writePfPKfii,(.L_x_2 - _Z25transpose_coalesced_writePfPKfii)
        .other          _Z25transpose_coalesced_writePfPKfii,@"STO_CUDA_ENTRY STV_DEFAULT"
_Z25transpose_coalesced_writePfPKfii:
.text._Z25transpose_coalesced_writePfPKfii:
[----:B------:R-:W-:Y:S01]  /*0000*/  LDC R1, c[0x0][0x37c] ;  /* 0x0000df00ff017b82 */ /* 0x000fe20000000800 */
[----:B------:R-:W0:Y:S07]  /*0010*/  S2R R2, SR_TID.Y ;  /* 0x0000000000027919 */ /* 0x000e2e0000002200 */
[----:B------:R-:W1:Y:S01]  /*0020*/  LDC R0, c[0x0][0x360] ;  /* 0x0000d800ff007b82 */ /* 0x000e620000000800 */
[----:B------:R-:W2:Y:S01]  /*0030*/  LDCU.64 UR6, c[0x0][0x390] ;  /* 0x00007200ff0677ac */ /* 0x000ea20008000a00 */
[----:B------:R-:W1:Y:S06]  /*0040*/  S2R R3, SR_TID.X ;  /* 0x0000000000037919 */ /* 0x000e6c0000002100 */
[----:B------:R-:W0:Y:S08]  /*0050*/  S2UR UR5, SR_CTAID.Y ;  /* 0x00000000000579c3 */ /* 0x000e300000002600 */
[----:B------:R-:W0:Y:S08]  /*0060*/  LDC R7, c[0x0][0x364] ;  /* 0x0000d900ff077b82 */ /* 0x000e300000000800 */
[----:B------:R-:W1:Y:S01]  /*0070*/  S2UR UR4, SR_CTAID.X ;  /* 0x00000000000479c3 */ /* 0x000e620000002500 */
[----:B0-----:R-:W-:-:S05]  /*0080*/  IMAD R7, R7, UR5, R2 ;  /* 0x0000000507077c24 */ /* 0x001fca000f8e0202 */
[----:B--2---:R-:W-:Y:S01]  /*0090*/  ISETP.GE.AND P0, PT, R7, UR7, PT ;  /* 0x0000000707007c0c */ /* 0x004fe2000bf06270 */
[----:B-1----:R-:W-:-:S05]  /*00a0*/  IMAD R0, R0, UR4, R3 ;  /* 0x0000000400007c24 */ /* 0x002fca000f8e0203 */
[----:B------:R-:W-:-:S13]  /*00b0*/  ISETP.GE.OR P0, PT, R0, UR6, P0 ;  /* 0x0000000600007c0c */ /* 0x000fda0008706670 */
[----:B------:R-:W-:Y:S05]  /*00c0*/  @P0 EXIT ;  /* 0x000000000000094d */ /* 0x000fea0003800000 */
[----:B------:R-:W0:Y:S01]  /*00d0*/  LDC.64 R2, c[0x0][0x388] ;  /* 0x0000e200ff027b82 */ /* 0x000e220000000a00 */
[----:B------:R-:W1:Y:S01]  /*00e0*/  LDCU.64 UR4, c[0x0][0x358] ;  /* 0x00006b00ff0477ac */ /* 0x000e620008000a00 */
[----:B------:R-:W-:-:S04]  /*00f0*/  IMAD R5, R7, UR6, R0 ;  /* 0x0000000607057c24 */ /* 0x000fc8000f8e0200 */
[----:B0-----:R-:W-:Y:S02]  /*0100*/  IMAD.WIDE R2, R5, 0x4, R2 ;  /* 0x0000000405027825 */ /* 0x001fe400078e0202 */
[----:B------:R-:W0:Y:S04]  /*0110*/  LDC.64 R4, c[0x0][0x380] ;  /* 0x0000e000ff047b82 */ /* 0x000e280000000a00 */
[----:B-1----:R-:W2:Y:S01]  /*0120*/  LDG.E R3, desc[UR4][R2.64] ;  /* 0x0000000402037981 */ /* 0x002ea2000c1e1900 */
[----:B------:R-:W-:-:S04]  /*0130*/  IMAD R7, R0, UR7, R7 ;  /* 0x0000000700077c24 */ /* 0x000fc8000f8e0207 */
[----:B0-----:R-:W-:-:S05]  /*0140*/  IMAD.WIDE R4, R7, 0x4, R4 ;  /* 0x0000000407047825 */ /* 0x001fca00078e0204 */
[----:B--2---:R-:W-:Y:S01]  /*0150*/  STG.E desc[UR4][R4.64], R3 ;  /* 0x0000000304007986 */ /* 0x004fe2000c101904 */
[----:B------:R-:W-:Y:S05]  /*0160*/  EXIT ;  /* 0x000000000000794d */ /* 0x000fea0003800000 */
.L_x_0:
[----:B------:R-:W-:-:S00]  /*0170*/  BRA `(.L_x_0) ;  /* 0xfffffffc00fc7947 */ /* 0x000fc0000383ffff */
[----:B------:R-:W-:-:S00]  /*0180*/  NOP ;  /* 0x0000000000007918 */ /* 0x000fc00000000000 */
[----:B------:R-:W-:-:S00]  /*0190*/  NOP ;  /* 0x0000000000007918 */ /* 0x000fc00000000000 */
[----:B------:R-:W-:-:S00]  /*01a0*/  NOP ;  /* 0x0000000000007918 */ /* 0x000fc00000000000 */
[----:B------:R-:W-:-:S00]  /*01b0*/  NOP ;  /* 0x0000000000007918 */ /* 0x000fc00000000000 */
[----:B------:R-:W-:-:S00]  /*01c0*/  NOP ;  /* 0x0000000000007918 */ /* 0x000fc00000000000 */
[----:B------:R-:W-:-:S00]  /*01d0*/  NOP ;  /* 0x0000000000007918 */ /* 0x000fc00000000000 */
[----:B------:R-:W-:-:S00]  /*01e0*/  NOP ;  /* 0x0000000000007918 */ /* 0x000fc00000000000 */
[----:B------:R-:W-:-:S00]  /*01f0*/  NOP ;  /* 0x0000000000007918 */ /* 0x000fc00000000000 */
.L_x_2:


//--------------------- .text._Z15transpose_naivePfPKfii --------------------------
	.section	.text._Z15transpose_naivePfPKfii,"ax",@progbits
	.align	128
        .global         _Z15transpose_naivePfPKfii
        .type           _Z15transpose_naivePfPKfii,@function
        .size           _Z15transpose_naivePfPKfii,(.L_x_3 - _Z15transpose_naivePfPKfii)
        .other          _Z15transpose_naivePfPKfii,@"STO_CUDA_ENTRY STV_DEFAULT"
_Z15transpose_naivePfPKfii:
.text._Z15transpose_naivePfPKfii:
        /* <DEDUP_REMOVED lines=23> */
.L_x_1:
        /* <DEDUP_REMOVED lines=9> */
.L_x_3:


//--------------------- .nv.shared.reserved.0     --------------------------
	.section	.nv.shared.reserved.0,"aw",@nobits
	.weak		__nv_reservedSMEM_offset_0_alias
	.size		__nv_reservedSMEM_offset_0_alias, 0, 64
	.other		__nv_reservedSMEM_offset_0_alias,@"STO_CUDA_RESERVED_SHARED STV_DEFAULT"
__nv_reservedSMEM_offset_0_alias:
	.zero		0
	.zero		64


//--------------------- .nv.constant0._Z25transpose_coalesced_writePfPKfii --------------------------
	.section	.nv.constant0._Z25transpose_coalesced_writePfPKfii,"a",@progbits
	.sectionflags	@""
	.align	4
.nv.constant0._Z25transpose_coalesced_writePfPKfii:
	.zero		920


//--------------------- .nv.constant0._Z15transpose_naivePfPKfii --------------------------
	.section	.nv.constant0._Z15transpose_naivePfPKfii,"a",@progbits
	.sectionflags	@""
	.align	4
.nv.constant0._Z15transpose_naivePfPKfii:
	.zero		920


//--------------------- SYMBOLS --------------------------

	.type		.nv.reservedSmem.offset0,@object
	.size		.nv.reservedSmem.offset0,0x4
